//
// Generated by NVIDIA NVVM Compiler
//
// Compiler Build ID: CL-36424714
// Cuda compilation tools, release 13.0, V13.0.88
// Based on NVVM 20.0.0
//

.version 9.0
.target sm_100
.address_size 64

	// .globl	_Z15calcular_pi_GPUPddiii

.visible .entry _Z15calcular_pi_GPUPddiii(
	.param .u64 .ptr .align 1 _Z15calcular_pi_GPUPddiii_param_0,
	.param .f64 _Z15calcular_pi_GPUPddiii_param_1,
	.param .u32 _Z15calcular_pi_GPUPddiii_param_2,
	.param .u32 _Z15calcular_pi_GPUPddiii_param_3,
	.param .u32 _Z15calcular_pi_GPUPddiii_param_4
)
{
	.reg .pred 	%p<7>;
	.reg .b32 	%r<36>;
	.reg .b64 	%rd<5>;
	.reg .b64 	%fd<46>;

	ld.param.u64 	%rd2, [_Z15calcular_pi_GPUPddiii_param_0];
	ld.param.f64 	%fd9, [_Z15calcular_pi_GPUPddiii_param_1];
	ld.param.u32 	%r12, [_Z15calcular_pi_GPUPddiii_param_2];
	ld.param.u32 	%r13, [_Z15calcular_pi_GPUPddiii_param_3];
	ld.param.u32 	%r14, [_Z15calcular_pi_GPUPddiii_param_4];
	mov.u32 	%r15, %ctaid.x;
	mov.u32 	%r16, %ntid.x;
	mov.u32 	%r17, %tid.x;
	mad.lo.s32 	%r34, %r15, %r16, %r17;
	setp.gt.s32 	%p1, %r34, %r12;
	@%p1 bra 	$L__BB0_7;
	cvta.to.global.u64 	%rd3, %rd2;
	mul.wide.s32 	%rd4, %r34, 8;
	add.s64 	%rd1, %rd3, %rd4;
	mul.lo.s32 	%r2, %r14, %r13;
	ld.global.f64 	%fd45, [%rd1];
	add.s32 	%r18, %r34, %r2;
	add.s32 	%r19, %r12, 1;
	max.s32 	%r20, %r18, %r19;
	setp.lt.s32 	%p2, %r18, %r19;
	selp.u32 	%r21, 1, 0, %p2;
	add.s32 	%r22, %r18, %r21;
	sub.s32 	%r23, %r20, %r22;
	max.u32 	%r24, %r2, 1;
	div.u32 	%r25, %r23, %r24;
	add.s32 	%r3, %r25, %r21;
	and.b32  	%r26, %r3, 3;
	setp.eq.s32 	%p3, %r26, 3;
	@%p3 bra 	$L__BB0_4;
	add.s32 	%r27, %r3, 1;
	and.b32  	%r28, %r27, 3;
	neg.s32 	%r32, %r28;
$L__BB0_3:
	.pragma "nounroll";
	cvt.rn.f64.s32 	%fd11, %r34;
	add.f64 	%fd12, %fd11, 0d3FE0000000000000;
	mul.f64 	%fd13, %fd9, %fd12;
	fma.rn.f64 	%fd14, %fd13, %fd13, 0d3FF0000000000000;
	mov.f64 	%fd15, 0d4010000000000000;
	div.rn.f64 	%fd16, %fd15, %fd14;
	add.f64 	%fd45, %fd16, %fd45;
	add.s32 	%r34, %r34, %r2;
	add.s32 	%r32, %r32, 1;
	setp.ne.s32 	%p4, %r32, 0;
	@%p4 bra 	$L__BB0_3;
$L__BB0_4:
	setp.lt.u32 	%p5, %r3, 3;
	@%p5 bra 	$L__BB0_6;
$L__BB0_5:
	cvt.rn.f64.s32 	%fd17, %r34;
	add.f64 	%fd18, %fd17, 0d3FE0000000000000;
	mul.f64 	%fd19, %fd9, %fd18;
	fma.rn.f64 	%fd20, %fd19, %fd19, 0d3FF0000000000000;
	mov.f64 	%fd21, 0d4010000000000000;
	div.rn.f64 	%fd22, %fd21, %fd20;
	add.f64 	%fd23, %fd22, %fd45;
	add.s32 	%r29, %r34, %r2;
	cvt.rn.f64.s32 	%fd24, %r29;
	add.f64 	%fd25, %fd24, 0d3FE0000000000000;
	mul.f64 	%fd26, %fd9, %fd25;
	fma.rn.f64 	%fd27, %fd26, %fd26, 0d3FF0000000000000;
	div.rn.f64 	%fd28, %fd21, %fd27;
	add.f64 	%fd29, %fd28, %fd23;
	add.s32 	%r30, %r29, %r2;
	cvt.rn.f64.s32 	%fd30, %r30;
	add.f64 	%fd31, %fd30, 0d3FE0000000000000;
	mul.f64 	%fd32, %fd9, %fd31;
	fma.rn.f64 	%fd33, %fd32, %fd32, 0d3FF0000000000000;
	div.rn.f64 	%fd34, %fd21, %fd33;
	add.f64 	%fd35, %fd34, %fd29;
	add.s32 	%r31, %r30, %r2;
	cvt.rn.f64.s32 	%fd36, %r31;
	add.f64 	%fd37, %fd36, 0d3FE0000000000000;
	mul.f64 	%fd38, %fd9, %fd37;
	fma.rn.f64 	%fd39, %fd38, %fd38, 0d3FF0000000000000;
	div.rn.f64 	%fd40, %fd21, %fd39;
	add.f64 	%fd45, %fd40, %fd35;
	add.s32 	%r34, %r31, %r2;
	setp.le.s32 	%p6, %r34, %r12;
	@%p6 bra 	$L__BB0_5;
$L__BB0_6:
	st.global.f64 	[%rd1], %fd45;
$L__BB0_7:
	ret;

}


// ===== COMPILED SASS (sm_100) =====

	.target	sm_100

	.elftype	@"ET_EXEC"


//--------------------- .note.nv.tkinfo           --------------------------
	.section	.note.nv.tkinfo,"",@"SHT_NOTE"
	.sectionflags	@"SHF_NOTE_NV_TKINFO"
	.tkinfo
        /*0018*/ 	.word	0x00000002
        /*0030*/ 	.string	""
        /*0030*/ 	.string	"ptxas"
        /*0030*/ 	.string	"Cuda compilation tools, release 13.0, V13.0.88"
        /*0030*/ 	.string	"Build cuda_13.0.r13.0/compiler.36424714_0"
        /*0030*/ 	.string	"-arch sm_100 -m 64 "



//--------------------- .note.nv.cuinfo           --------------------------
	.section	.note.nv.cuinfo,"",@"SHT_NOTE"
	.sectionflags	@"SHF_NOTE_NV_CUINFO"
        /*0018*/ 	.short	0x0002
        /*001a*/ 	.short	0x0064
        /*001c*/ 	.short	0x0082
	.zero		2


//--------------------- .nv.info                  --------------------------
	.section	.nv.info,"",@"SHT_CUDA_INFO"
	.align	4


	//----- nvinfo : EIATTR_REGCOUNT
	.align		4
        /*0000*/ 	.byte	0x04, 0x2f
        /*0002*/ 	.short	(.L_1 - .L_0)
	.align		4
.L_0:
        /*0004*/ 	.word	index@(_Z15calcular_pi_GPUPddiii)
        /*0008*/ 	.word	0x0000001e


	//----- nvinfo : EIATTR_FRAME_SIZE
	.align		4
.L_1:
        /*000c*/ 	.byte	0x04, 0x11
        /*000e*/ 	.short	(.L_3 - .L_2)
	.align		4
.L_2:
        /*0010*/ 	.word	index@($__internal_0_$__cuda_sm20_div_rn_f64_full)
        /*0014*/ 	.word	0x00000000


	//----- nvinfo : EIATTR_FRAME_SIZE
	.align		4
.L_3:
        /*0018*/ 	.byte	0x04, 0x11
        /*001a*/ 	.short	(.L_5 - .L_4)
	.align		4
.L_4:
        /*001c*/ 	.word	index@(_Z15calcular_pi_GPUPddiii)
        /*0020*/ 	.word	0x00000000


	//----- nvinfo : EIATTR_MIN_STACK_SIZE
	.align		4
.L_5:
        /*0024*/ 	.byte	0x04, 0x12
        /*0026*/ 	.short	(.L_7 - .L_6)
	.align		4
.L_6:
        /*0028*/ 	.word	index@(_Z15calcular_pi_GPUPddiii)
        /*002c*/ 	.word	0x00000000
.L_7:


//--------------------- .nv.compat                --------------------------
	.section	.nv.compat,"",@"SHT_CUDA_COMPAT_INFO"
	.align	4
        /*0000*/ 	.byte	0x02, 0x09, 0x00, 0x00, 0x02, 0x02, 0x01, 0x00, 0x02, 0x05, 0x05, 0x00, 0x03, 0x07, 0x01, 0x01
        /*0010*/ 	.byte	0x02, 0x03, 0x00, 0x00, 0x02, 0x06, 0x01, 0x00, 0x04, 0x0b, 0x08, 0x00, 0x01, 0x00, 0x00, 0x00
        /*0020*/ 	.byte	0x00, 0x00, 0x00, 0x00


//--------------------- .nv.info._Z15calcular_pi_GPUPddiii --------------------------
	.section	.nv.info._Z15calcular_pi_GPUPddiii,"",@"SHT_CUDA_INFO"
	.sectionflags	@""
	.align	4


	//----- nvinfo : EIATTR_CUDA_API_VERSION
	.align		4
        /*0000*/ 	.byte	0x04, 0x37
        /*0002*/ 	.short	(.L_9 - .L_8)
.L_8:
        /*0004*/ 	.word	0x00000082


	//----- nvinfo : EIATTR_KPARAM_INFO
	.align		4
.L_9:
        /*0008*/ 	.byte	0x04, 0x17
        /*000a*/ 	.short	(.L_11 - .L_10)
.L_10:
        /*000c*/ 	.word	0x00000000
        /*0010*/ 	.short	0x0004
        /*0012*/ 	.short	0x0018
        /*0014*/ 	.byte	0x00, 0xf0, 0x11, 0x00


	//----- nvinfo : EIATTR_KPARAM_INFO
	.align		4
.L_11:
        /*0018*/ 	.byte	0x04, 0x17
        /*001a*/ 	.short	(.L_13 - .L_12)
.L_12:
        /*001c*/ 	.word	0x00000000
        /*0020*/ 	.short	0x0003
        /*0022*/ 	.short	0x0014
        /*0024*/ 	.byte	0x00, 0xf0, 0x11, 0x00


	//----- nvinfo : EIATTR_KPARAM_INFO
	.align		4
.L_13:
        /*0028*/ 	.byte	0x04, 0x17
        /*002a*/ 	.short	(.L_15 - .L_14)
.L_14:
        /*002c*/ 	.word	0x00000000
        /*0030*/ 	.short	0x0002
        /*0032*/ 	.short	0x0010
        /*0034*/ 	.byte	0x00, 0xf0, 0x11, 0x00


	//----- nvinfo : EIATTR_KPARAM_INFO
	.align		4
.L_15:
        /*0038*/ 	.byte	0x04, 0x17
        /*003a*/ 	.short	(.L_17 - .L_16)
.L_16:
        /*003c*/ 	.word	0x00000000
        /*0040*/ 	.short	0x0001
        /*0042*/ 	.short	0x0008
        /*0044*/ 	.byte	0x00, 0xf0, 0x21, 0x00


	//----- nvinfo : EIATTR_KPARAM_INFO
	.align		4
.L_17:
        /*0048*/ 	.byte	0x04, 0x17
        /*004a*/ 	.short	(.L_19 - .L_18)
.L_18:
        /*004c*/ 	.word	0x00000000
        /*0050*/ 	.short	0x0000
        /*0052*/ 	.short	0x0000
        /*0054*/ 	.byte	0x00, 0xf5, 0x21, 0x00


	//----- nvinfo : EIATTR_SPARSE_MMA_MASK
	.align		4
.L_19:
        /*0058*/ 	.byte	0x03, 0x50
        /*005a*/ 	.short	0x0000


	//----- nvinfo : EIATTR_MAXREG_COUNT
	.align		4
        /*005c*/ 	.byte	0x03, 0x1b
        /*005e*/ 	.short	0x00ff


	//----- nvinfo : EIATTR_MERCURY_ISA_VERSION
	.align		4
        /*0060*/ 	.byte	0x03, 0x5f
        /*0062*/ 	.short	0x0101


	//----- nvinfo : EIATTR_VRC_CTA_INIT_COUNT
	.align		4
        /*0064*/ 	.byte	0x02, 0x4a
	.zero		1
	.zero		1


	//----- nvinfo : EIATTR_EXIT_INSTR_OFFSETS
	.align		4
        /*0068*/ 	.byte	0x04, 0x1c
        /*006a*/ 	.short	(.L_21 - .L_20)


	//   ....[0]....
.L_20:
        /*006c*/ 	.word	0x00000070


	//   ....[1]....
        /*0070*/ 	.word	0x00000ba0


	//----- nvinfo : EIATTR_CRS_STACK_SIZE
	.align		4
.L_21:
        /*0074*/ 	.byte	0x04, 0x1e
        /*0076*/ 	.short	(.L_23 - .L_22)
.L_22:
        /*0078*/ 	.word	0x00000000


	//----- nvinfo : EIATTR_CBANK_PARAM_SIZE
	.align		4
.L_23:
        /*007c*/ 	.byte	0x03, 0x19
        /*007e*/ 	.short	0x001c


	//----- nvinfo : EIATTR_PARAM_CBANK
	.align		4
        /*0080*/ 	.byte	0x04, 0x0a
        /*0082*/ 	.short	(.L_25 - .L_24)
	.align		4
.L_24:
        /*0084*/ 	.word	index@(.nv.constant0._Z15calcular_pi_GPUPddiii)
        /*0088*/ 	.short	0x0380
        /*008a*/ 	.short	0x001c


	//----- nvinfo : EIATTR_SW_WAR
	.align		4
.L_25:
        /*008c*/ 	.byte	0x04, 0x36
        /*008e*/ 	.short	(.L_27 - .L_26)
.L_26:
        /*0090*/ 	.word	0x00000008
.L_27:


//--------------------- .nv.callgraph             --------------------------
	.section	.nv.callgraph,"",@"SHT_CUDA_CALLGRAPH"
	.align	4
	.sectionentsize	8
	.align		4
        /*0000*/ 	.word	0x00000000
	.align		4
        /*0004*/ 	.word	0xffffffff
	.align		4
        /*0008*/ 	.word	0x00000000
	.align		4
        /*000c*/ 	.word	0xfffffffe
	.align		4
        /*0010*/ 	.word	0x00000000
	.align		4
        /*0014*/ 	.word	0xfffffffd
	.align		4
        /*0018*/ 	.word	0x00000000
	.align		4
        /*001c*/ 	.word	0xfffffffc


//--------------------- .text._Z15calcular_pi_GPUPddiii --------------------------
	.section	.text._Z15calcular_pi_GPUPddiii,"ax",@progbits
	.align	128
        .global         _Z15calcular_pi_GPUPddiii
        .type           _Z15calcular_pi_GPUPddiii,@function
        .size           _Z15calcular_pi_GPUPddiii,(.L_x_23 - _Z15calcular_pi_GPUPddiii)
        .other          _Z15calcular_pi_GPUPddiii,@"STO_CUDA_ENTRY STV_DEFAULT"
_Z15calcular_pi_GPUPddiii:
.text._Z15calcular_pi_GPUPddiii:
[----:B------:R-:W-:Y:S01]  /*0000*/  LDC R1, c[0x0][0x37c] ;  /* 0x0000df00ff017b82 */ /* 0x000fe20000000800 */
[----:B------:R-:W0:Y:S07]  /*0010*/  S2R R0, SR_TID.X ;  /* 0x0000000000007919 */ /* 0x000e2e0000002100 */
[----:B------:R-:W0:Y:S01]  /*0020*/  S2UR UR5, SR_CTAID.X ;  /* 0x00000000000579c3 */ /* 0x000e220000002500 */
[----:B------:R-:W1:Y:S07]  /*0030*/  LDCU UR4, c[0x0][0x390] ;  /* 0x00007200ff0477ac */ /* 0x000e6e0008000800 */
[----:B------:R-:W0:Y:S02]  /*0040*/  LDC R25, c[0x0][0x360] ;  /* 0x0000d800ff197b82 */ /* 0x000e240000000800 */
[----:B0-----:R-:W-:-:S05]  /*0050*/  IMAD R25, R25, UR5, R0 ;  /* 0x0000000519197c24 */ /* 0x001fca000f8e0200 */
[----:B-1----:R-:W-:-:S13]  /*0060*/  ISETP.GT.AND P0, PT, R25, UR4, PT ;  /* 0x0000000419007c0c */ /* 0x002fda000bf04270 */
[----:B------:R-:W-:Y:S05]  /*0070*/  @P0 EXIT ;  /* 0x000000000000094d */ /* 0x000fea0003800000 */
[----:B------:R-:W0:Y:S01]  /*0080*/  LDC.64 R6, c[0x0][0x380] ;  /* 0x0000e000ff067b82 */ /* 0x000e220000000a00 */
[----:B------:R-:W1:Y:S01]  /*0090*/  LDCU.64 UR8, c[0x0][0x358] ;  /* 0x00006b00ff0877ac */ /* 0x000e620008000a00 */
[----:B------:R-:W2:Y:S01]  /*00a0*/  LDCU UR5, c[0x0][0x398] ;  /* 0x00007300ff0577ac */ /* 0x000ea20008000800 */
[----:B------:R-:W2:Y:S01]  /*00b0*/  LDCU UR6, c[0x0][0x394] ;  /* 0x00007280ff0677ac */ /* 0x000ea20008000800 */
[----:B------:R-:W-:Y:S01]  /*00c0*/  UIADD3 UR4, UPT, UPT, UR4, 0x1, URZ ;  /* 0x0000000104047890 */ /* 0x000fe2000fffe0ff */
[----:B------:R-:W3:Y:S01]  /*00d0*/  LDCU.64 UR10, c[0x0][0x388] ;  /* 0x00007100ff0a77ac */ /* 0x000ee20008000a00 */
[----:B0-----:R-:W-:-:S05]  /*00e0*/  IMAD.WIDE R6, R25, 0x8, R6 ;  /* 0x0000000819067825 */ /* 0x001fca00078e0206 */
[----:B-1----:R0:W5:Y:S01]  /*00f0*/  LDG.E.64 R22, desc[UR8][R6.64] ;  /* 0x0000000806167981 */ /* 0x002162000c1e1b00 */
[----:B--2---:R-:W-:Y:S01]  /*0100*/  UIMAD UR5, UR5, UR6, URZ ;  /* 0x00000006050572a4 */ /* 0x004fe2000f8e02ff */
[----:B------:R-:W-:Y:S03]  /*0110*/  BSSY.RECONVERGENT B0, `(.L_x_0) ;  /* 0x000003f000007945 */ /* 0x000fe60003800200 */
[----:B------:R-:W-:Y:S02]  /*0120*/  UISETP.LT.U32.AND UP0, UPT, UR5, 0x1, UPT ;  /* 0x000000010500788c */ /* 0x000fe4000bf01070 */
[----:B------:R-:W-:Y:S02]  /*0130*/  VIADD R0, R25, UR5 ;  /* 0x0000000519007c36 */ /* 0x000fe40008000000 */
[----:B------:R-:W-:-:S03]  /*0140*/  USEL UR6, UR5, 0x1, !UP0 ;  /* 0x0000000105067887 */ /* 0x000fc6000c000000 */
[C---:B------:R-:W-:Y:S02]  /*0150*/  ISETP.GE.AND P0, PT, R0.reuse, UR4, PT ;  /* 0x0000000400007c0c */ /* 0x040fe4000bf06270 */
[----:B------:R-:W-:Y:S01]  /*0160*/  VIMNMX R5, PT, PT, R0, UR4, !PT ;  /* 0x0000000400057c48 */ /* 0x000fe2000ffe0100 */
[----:B------:R-:W-:Y:S01]  /*0170*/  IMAD R9, RZ, RZ, -UR6 ;  /* 0x80000006ff097e24 */ /* 0x000fe2000f8e02ff */
[----:B------:R-:W-:Y:S01]  /*0180*/  SEL R26, RZ, 0x1, P0 ;  /* 0x00000001ff1a7807 */ /* 0x000fe20000000000 */
[----:B------:R-:W-:Y:S01]  /*0190*/  UMOV UR4, URZ ;  /* 0x000000ff00047c82 */ /* 0x000fe20008000000 */
[----:B------:R-:W1:Y:S01]  /*01a0*/  I2F.U32.RP R4, UR6 ;  /* 0x0000000600047d06 */ /* 0x000e620008209000 */
[----:B------:R-:W-:Y:S02]  /*01b0*/  ISETP.NE.U32.AND P2, PT, RZ, UR6, PT ;  /* 0x00000006ff007c0c */ /* 0x000fe4000bf45070 */
[----:B------:R-:W-:-:S05]  /*01c0*/  IADD3 R5, PT, PT, R5, -R0, -R26 ;  /* 0x8000000005057210 */ /* 0x000fca0007ffe81a */
[----:B-1----:R-:W1:Y:S02]  /*01d0*/  MUFU.RCP R4, R4 ;  /* 0x0000000400047308 */ /* 0x002e640000001000 */
[----:B-1----:R-:W-:-:S06]  /*01e0*/  VIADD R2, R4, 0xffffffe ;  /* 0x0ffffffe04027836 */ /* 0x002fcc0000000000 */
[----:B------:R1:W2:Y:S02]  /*01f0*/  F2I.FTZ.U32.TRUNC.NTZ R3, R2 ;  /* 0x0000000200037305 */ /* 0x0002a4000021f000 */
[----:B-1----:R-:W-:Y:S02]  /*0200*/  IMAD.MOV.U32 R2, RZ, RZ, RZ ;  /* 0x000000ffff027224 */ /* 0x002fe400078e00ff */
[----:B--2---:R-:W-:-:S04]  /*0210*/  IMAD R9, R9, R3, RZ ;  /* 0x0000000309097224 */ /* 0x004fc800078e02ff */
[----:B------:R-:W-:-:S06]  /*0220*/  IMAD.HI.U32 R4, R3, R9, R2 ;  /* 0x0000000903047227 */ /* 0x000fcc00078e0002 */
[----:B------:R-:W-:-:S04]  /*0230*/  IMAD.HI.U32 R3, R4, R5, RZ ;  /* 0x0000000504037227 */ /* 0x000fc800078e00ff */
[----:B------:R-:W-:-:S04]  /*0240*/  IMAD.MOV R0, RZ, RZ, -R3 ;  /* 0x000000ffff007224 */ /* 0x000fc800078e0a03 */
[----:B------:R-:W-:-:S05]  /*0250*/  IMAD R5, R0, UR6, R5 ;  /* 0x0000000600057c24 */ /* 0x000fca000f8e0205 */
[----:B------:R-:W-:-:S13]  /*0260*/  ISETP.GE.U32.AND P0, PT, R5, UR6, PT ;  /* 0x0000000605007c0c */ /* 0x000fda000bf06070 */
[----:B------:R-:W-:Y:S02]  /*0270*/  @P0 VIADD R5, R5, -UR6 ;  /* 0x8000000605050c36 */ /* 0x000fe40008000000 */
[----:B------:R-:W-:-:S03]  /*0280*/  @P0 VIADD R3, R3, 0x1 ;  /* 0x0000000103030836 */ /* 0x000fc60000000000 */
[----:B------:R-:W-:-:S13]  /*0290*/  ISETP.GE.U32.AND P1, PT, R5, UR6, PT ;  /* 0x0000000605007c0c */ /* 0x000fda000bf26070 */
[----:B------:R-:W-:Y:S01]  /*02a0*/  @P1 VIADD R3, R3, 0x1 ;  /* 0x0000000103031836 */ /* 0x000fe20000000000 */
[----:B------:R-:W-:Y:S01]  /*02b0*/  @!P2 LOP3.LUT R3, RZ, UR6, RZ, 0x33, !PT ;  /* 0x00000006ff03ac12 */ /* 0x000fe2000f8e33ff */
[----:B------:R-:W-:-:S04]  /*02c0*/  UMOV UR6, 0x40100000 ;  /* 0x4010000000067882 */ /* 0x000fc80000000000 */
[----:B------:R-:W-:-:S05]  /*02d0*/  IMAD.IADD R26, R26, 0x1, R3 ;  /* 0x000000011a1a7824 */ /* 0x000fca00078e0203 */
[----:B------:R-:W-:-:S04]  /*02e0*/  LOP3.LUT R0, R26, 0x3, RZ, 0xc0, !PT ;  /* 0x000000031a007812 */ /* 0x000fc800078ec0ff */
[----:B------:R-:W-:-:S13]  /*02f0*/  ISETP.NE.AND P0, PT, R0, 0x3, PT ;  /* 0x000000030000780c */ /* 0x000fda0003f05270 */
[----:B0--3--:R-:W-:Y:S05]  /*0300*/  @!P0 BRA `(.L_x_1) ;  /* 0x00000000007c8947 */ /* 0x009fea0003800000 */
[----:B------:R-:W-:-:S05]  /*0310*/  VIADD R0, R26, 0x1 ;  /* 0x000000011a007836 */ /* 0x000fca0000000000 */
[----:B------:R-:W-:-:S05]  /*0320*/  LOP3.LUT R0, R0, 0x3, RZ, 0xc0, !PT ;  /* 0x0000000300007812 */ /* 0x000fca00078ec0ff */
[----:B------:R-:W-:-:S07]  /*0330*/  IMAD.MOV R27, RZ, RZ, -R0 ;  /* 0x000000ffff1b7224 */ /* 0x000fce00078e0a00 */
.L_x_4:
[----:B------:R-:W0:Y:S01]  /*0340*/  I2F.F64 R2, R25 ;  /* 0x0000001900027312 */ /* 0x000e220000201c00 */
[----:B------:R-:W-:Y:S01]  /*0350*/  VIADD R27, R27, 0x1 ;  /* 0x000000011b1b7836 */ /* 0x000fe20000000000 */
[----:B------:R-:W-:Y:S04]  /*0360*/  BSSY.RECONVERGENT B1, `(.L_x_2) ;  /* 0x0000016000017945 */ /* 0x000fe80003800200 */
[----:B------:R-:W-:Y:S01]  /*0370*/  ISETP.NE.AND P1, PT, R27, RZ, PT ;  /* 0x000000ff1b00720c */ /* 0x000fe20003f25270 */
[----:B0-----:R-:W-:-:S08]  /*0380*/  DADD R2, R2, 0.5 ;  /* 0x3fe0000002027429 */ /* 0x001fd00000000000 */
[----:B------:R-:W-:-:S08]  /*0390*/  DMUL R2, R2, UR10 ;  /* 0x0000000a02027c28 */ /* 0x000fd00008000000 */
[----:B------:R-:W-:Y:S01]  /*03a0*/  DFMA R10, R2, R2, 1 ;  /* 0x3ff00000020a742b */ /* 0x000fe20000000002 */
[----:B------:R-:W-:-:S05]  /*03b0*/  IMAD.MOV.U32 R2, RZ, RZ, 0x1 ;  /* 0x00000001ff027424 */ /* 0x000fca00078e00ff */
[----:B------:R-:W0:Y:S02]  /*03c0*/  MUFU.RCP64H R3, R11 ;  /* 0x0000000b00037308 */ /* 0x000e240000001800 */
[----:B0-----:R-:W-:-:S08]  /*03d0*/  DFMA R4, -R10, R2, 1 ;  /* 0x3ff000000a04742b */ /* 0x001fd00000000102 */
[----:B------:R-:W-:-:S08]  /*03e0*/  DFMA R4, R4, R4, R4 ;  /* 0x000000040404722b */ /* 0x000fd00000000004 */
[----:B------:R-:W-:-:S08]  /*03f0*/  DFMA R4, R2, R4, R2 ;  /* 0x000000040204722b */ /* 0x000fd00000000002 */
[----:B------:R-:W-:-:S08]  /*0400*/  DFMA R2, -R10, R4, 1 ;  /* 0x3ff000000a02742b */ /* 0x000fd00000000104 */
[----:B------:R-:W-:-:S08]  /*0410*/  DFMA R2, R4, R2, R4 ;  /* 0x000000020402722b */ /* 0x000fd00000000004 */
[----:B------:R-:W-:-:S08]  /*0420*/  DMUL R4, R2, 4 ;  /* 0x4010000002047828 */ /* 0x000fd00000000000 */
[----:B------:R-:W-:-:S08]  /*0430*/  DFMA R8, -R10, R4, 4 ;  /* 0x401000000a08742b */ /* 0x000fd00000000104 */
[----:B------:R-:W-:-:S10]  /*0440*/  DFMA R2, R2, R8, R4 ;  /* 0x000000080202722b */ /* 0x000fd40000000004 */
[----:B------:R-:W-:-:S05]  /*0450*/  FFMA R0, RZ, R11, R3 ;  /* 0x0000000bff007223 */ /* 0x000fca0000000003 */
[----:B------:R-:W-:-:S13]  /*0460*/  FSETP.GT.AND P0, PT, |R0|, 1.469367938527859385e-39, PT ;  /* 0x001000000000780b */ /* 0x000fda0003f04200 */
[----:B------:R-:W-:Y:S05]  /*0470*/  @P0 BRA `(.L_x_3) ;  /* 0x0000000000100947 */ /* 0x000fea0003800000 */
[----:B------:R-:W-:-:S07]  /*0480*/  MOV R2, 0x4a0 ;  /* 0x000004a000027802 */ /* 0x000fce0000000f00 */
[----:B-----5:R-:W-:Y:S05]  /*0490*/  CALL.REL.NOINC `($__internal_0_$__cuda_sm20_div_rn_f64_full) ;  /* 0x0000000400c47944 */ /* 0x020fea0003c00000 */
[----:B------:R-:W-:Y:S02]  /*04a0*/  IMAD.MOV.U32 R2, RZ, RZ, R4 ;  /* 0x000000ffff027224 */ /* 0x000fe400078e0004 */
[----:B------:R-:W-:-:S07]  /*04b0*/  IMAD.MOV.U32 R3, RZ, RZ, R5 ;  /* 0x000000ffff037224 */ /* 0x000fce00078e0005 */
.L_x_3:
[----:B------:R-:W-:Y:S05]  /*04c0*/  BSYNC.RECONVERGENT B1 ;  /* 0x0000000000017941 */ /* 0x000fea0003800200 */
.L_x_2:
[----:B-----5:R-:W-:Y:S01]  /*04d0*/  DADD R22, R2, R22 ;  /* 0x0000000002167229 */ /* 0x020fe20000000016 */
[----:B------:R-:W-:Y:S01]  /*04e0*/  VIADD R25, R25, UR5 ;  /* 0x0000000519197c36 */ /* 0x000fe20008000000 */
[----:B------:R-:W-:Y:S09]  /*04f0*/  @P1 BRA `(.L_x_4) ;  /* 0xfffffffc00901947 */ /* 0x000ff2000383ffff */
.L_x_1:
[----:B------:R-:W-:Y:S05]  /*0500*/  BSYNC.RECONVERGENT B0 ;  /* 0x0000000000007941 */ /* 0x000fea0003800200 */
.L_x_0:
[----:B------:R-:W-:Y:S01]  /*0510*/  ISETP.GE.U32.AND P0, PT, R26, 0x3, PT ;  /* 0x000000031a00780c */ /* 0x000fe20003f06070 */
[----:B------:R-:W0:Y:S01]  /*0520*/  LDCU.64 UR10, c[0x0][0x388] ;  /* 0x00007100ff0a77ac */ /* 0x000e220008000a00 */
[----:B------:R-:W-:Y:S01]  /*0530*/  BSSY.RECONVERGENT B0, `(.L_x_5) ;  /* 0x0000065000007945 */ /* 0x000fe20003800200 */
[----:B------:R-:W1:Y:S10]  /*0540*/  LDCU UR7, c[0x0][0x390] ;  /* 0x00007200ff0777ac */ /* 0x000e740008000800 */
[----:B------:R-:W-:Y:S05]  /*0550*/  @!P0 BRA `(.L_x_6) ;  /* 0x0000000400888947 */ /* 0x000fea0003800000 */
.L_x_15:
[----:B------:R-:W2:Y:S01]  /*0560*/  I2F.F64 R2, R25 ;  /* 0x0000001900027312 */ /* 0x000ea20000201c00 */
[----:B------:R-:W-:Y:S01]  /*0570*/  BSSY.RECONVERGENT B1, `(.L_x_7) ;  /* 0x0000015000017945 */ /* 0x000fe20003800200 */
[----:B--2---:R-:W-:-:S08]  /*0580*/  DADD R2, R2, 0.5 ;  /* 0x3fe0000002027429 */ /* 0x004fd00000000000 */
[----:B0-----:R-:W-:-:S08]  /*0590*/  DMUL R2, R2, UR10 ;  /* 0x0000000a02027c28 */ /* 0x001fd00008000000 */
        /* <DEDUP_REMOVED lines=15> */
[----:B-1---5:R-:W-:Y:S05]  /*0690*/  CALL.REL.NOINC `($__internal_0_$__cuda_sm20_div_rn_f64_full) ;  /* 0x0000000400447944 */ /* 0x022fea0003c00000 */
[----:B------:R-:W-:Y:S02]  /*06a0*/  IMAD.MOV.U32 R2, RZ, RZ, R4 ;  /* 0x000000ffff027224 */ /* 0x000fe400078e0004 */
[----:B------:R-:W-:-:S07]  /*06b0*/  IMAD.MOV.U32 R3, RZ, RZ, R5 ;  /* 0x000000ffff037224 */ /* 0x000fce00078e0005 */
.L_x_8:
[----:B-1----:R-:W-:Y:S05]  /*06c0*/  BSYNC.RECONVERGENT B1 ;  /* 0x0000000000017941 */ /* 0x002fea0003800200 */
.L_x_7:
[----:B------:R-:W-:Y:S01]  /*06d0*/  VIADD R25, R25, UR5 ;  /* 0x0000000519197c36 */ /* 0x000fe20008000000 */
[----:B------:R-:W-:Y:S01]  /*06e0*/  BSSY.RECONVERGENT B1, `(.L_x_9) ;  /* 0x0000015000017945 */ /* 0x000fe20003800200 */
[----:B-----5:R-:W-:Y:S02]  /*06f0*/  DADD R22, R2, R22 ;  /* 0x0000000002167229 */ /* 0x020fe40000000016 */
[----:B------:R-:W0:Y:S02]  /*0700*/  I2F.F64 R4, R25 ;  /* 0x0000001900047312 */ /* 0x000e240000201c00 */
        /* <DEDUP_REMOVED lines=17> */
[----:B------:R-:W-:Y:S05]  /*0820*/  CALL.REL.NOINC `($__internal_0_$__cuda_sm20_div_rn_f64_full) ;  /* 0x0000000000e07944 */ /* 0x000fea0003c00000 */
.L_x_10:
[----:B------:R-:W-:Y:S05]  /*0830*/  BSYNC.RECONVERGENT B1 ;  /* 0x0000000000017941 */ /* 0x000fea0003800200 */
.L_x_9:
[----:B------:R-:W-:Y:S01]  /*0840*/  VIADD R25, R25, UR5 ;  /* 0x0000000519197c36 */ /* 0x000fe20008000000 */
[----:B------:R-:W-:Y:S01]  /*0850*/  BSSY.RECONVERGENT B1, `(.L_x_11) ;  /* 0x0000017000017945 */ /* 0x000fe20003800200 */
[----:B------:R-:W-:Y:S02]  /*0860*/  DADD R22, R22, R4 ;  /* 0x0000000016167229 */ /* 0x000fe40000000004 */
        /* <DEDUP_REMOVED lines=19> */
[----:B------:R-:W-:Y:S02]  /*09a0*/  IMAD.MOV.U32 R2, RZ, RZ, R4 ;  /* 0x000000ffff027224 */ /* 0x000fe400078e0004 */
[----:B------:R-:W-:-:S07]  /*09b0*/  IMAD.MOV.U32 R3, RZ, RZ, R5 ;  /* 0x000000ffff037224 */ /* 0x000fce00078e0005 */
.L_x_12:
[----:B------:R-:W-:Y:S05]  /*09c0*/  BSYNC.RECONVERGENT B1 ;  /* 0x0000000000017941 */ /* 0x000fea0003800200 */
.L_x_11:
        /* <DEDUP_REMOVED lines=22> */
.L_x_14:
[----:B------:R-:W-:Y:S05]  /*0b30*/  BSYNC.RECONVERGENT B1 ;  /* 0x0000000000017941 */ /* 0x000fea0003800200 */
.L_x_13:
[----:B------:R-:W-:Y:S01]  /*0b40*/  IADD3 R25, PT, PT, R25, UR5, RZ ;  /* 0x0000000519197c10 */ /* 0x000fe2000fffe0ff */
[----:B------:R-:W-:-:S03]  /*0b50*/  DADD R22, R22, R4 ;  /* 0x0000000016167229 */ /* 0x000fc60000000004 */
[----:B------:R-:W-:-:S13]  /*0b60*/  ISETP.GT.AND P0, PT, R25, UR7, PT ;  /* 0x0000000719007c0c */ /* 0x000fda000bf04270 */
[----:B------:R-:W-:Y:S05]  /*0b70*/  @!P0 BRA `(.L_x_15) ;  /* 0xfffffff800788947 */ /* 0x000fea000383ffff */
.L_x_6:
[----:B01----:R-:W-:Y:S05]  /*0b80*/  BSYNC.RECONVERGENT B0 ;  /* 0x0000000000007941 */ /* 0x003fea0003800200 */
.L_x_5:
[----:B-----5:R-:W-:Y:S01]  /*0b90*/  STG.E.64 desc[UR8][R6.64], R22 ;  /* 0x0000001606007986 */ /* 0x020fe2000c101b08 */
[----:B------:R-:W-:Y:S05]  /*0ba0*/  EXIT ;  /* 0x000000000000794d */ /* 0x000fea0003800000 */
        .weak           $__internal_0_$__cuda_sm20_div_rn_f64_full
        .type           $__internal_0_$__cuda_sm20_div_rn_f64_full,@function
        .size           $__internal_0_$__cuda_sm20_div_rn_f64_full,(.L_x_23 - $__internal_0_$__cuda_sm20_div_rn_f64_full)
$__internal_0_$__cuda_sm20_div_rn_f64_full:
[C---:B------:R-:W-:Y:S01]  /*0bb0*/  FSETP.GEU.AND P0, PT, |R11|.reuse, 1.469367938527859385e-39, PT ;  /* 0x001000000b00780b */ /* 0x040fe20003f0e200 */
[----:B------:R-:W-:Y:S01]  /*0bc0*/  IMAD.MOV.U32 R4, RZ, RZ, 0x1 ;  /* 0x00000001ff047424 */ /* 0x000fe200078e00ff */
[C---:B------:R-:W-:Y:S01]  /*0bd0*/  LOP3.LUT R8, R11.reuse, 0x800fffff, RZ, 0xc0, !PT ;  /* 0x800fffff0b087812 */ /* 0x040fe200078ec0ff */
[----:B------:R-:W-:Y:S01]  /*0be0*/  IMAD.U32 R13, RZ, RZ, UR6 ;  /* 0x00000006ff0d7e24 */ /* 0x000fe2000f8e00ff */
[----:B------:R-:W-:Y:S01]  /*0bf0*/  LOP3.LUT R0, R11, 0x7ff00000, RZ, 0xc0, !PT ;  /* 0x7ff000000b007812 */ /* 0x000fe200078ec0ff */
[----:B------:R-:W-:Y:S01]  /*0c00*/  IMAD.U32 R12, RZ, RZ, UR4 ;  /* 0x00000004ff0c7e24 */ /* 0x000fe2000f8e00ff */
[----:B------:R-:W-:Y:S01]  /*0c10*/  LOP3.LUT R9, R8, 0x3ff00000, RZ, 0xfc, !PT ;  /* 0x3ff0000008097812 */ /* 0x000fe200078efcff */
[----:B------:R-:W-:Y:S01]  /*0c20*/  IMAD.MOV.U32 R8, RZ, RZ, R10 ;  /* 0x000000ffff087224 */ /* 0x000fe200078e000a */
[----:B------:R-:W-:Y:S01]  /*0c30*/  LOP3.LUT R3, R13, 0x7ff00000, RZ, 0xc0, !PT ;  /* 0x7ff000000d037812 */ /* 0x000fe200078ec0ff */
[----:B------:R-:W-:-:S03]  /*0c40*/  IMAD.MOV.U32 R14, RZ, RZ, R12 ;  /* 0x000000ffff0e7224 */ /* 0x000fc600078e000c */
[----:B------:R-:W-:Y:S01]  /*0c50*/  ISETP.GE.U32.AND P2, PT, R3, R0, PT ;  /* 0x000000000300720c */ /* 0x000fe20003f46070 */
[----:B------:R-:W-:-:S06]  /*0c60*/  @!P0 DMUL R8, R10, 8.98846567431157953865e+307 ;  /* 0x7fe000000a088828 */ /* 0x000fcc0000000000 */
[----:B------:R-:W0:Y:S02]  /*0c70*/  MUFU.RCP64H R5, R9 ;  /* 0x0000000900057308 */ /* 0x000e240000001800 */
[----:B0-----:R-:W-:-:S08]  /*0c80*/  DFMA R18, R4, -R8, 1 ;  /* 0x3ff000000412742b */ /* 0x001fd00000000808 */
[----:B------:R-:W-:-:S08]  /*0c90*/  DFMA R18, R18, R18, R18 ;  /* 0x000000121212722b */ /* 0x000fd00000000012 */
[----:B------:R-:W-:Y:S01]  /*0ca0*/  DFMA R18, R4, R18, R4 ;  /* 0x000000120412722b */ /* 0x000fe20000000004 */
[----:B------:R-:W-:Y:S02]  /*0cb0*/  IMAD.MOV.U32 R4, RZ, RZ, 0x1ca00000 ;  /* 0x1ca00000ff047424 */ /* 0x000fe400078e00ff */
[----:B------:R-:W-:-:S03]  /*0cc0*/  IMAD.MOV.U32 R5, RZ, RZ, R3 ;  /* 0x000000ffff057224 */ /* 0x000fc600078e0003 */
[----:B------:R-:W-:Y:S02]  /*0cd0*/  SEL R15, R4, 0x63400000, !P2 ;  /* 0x63400000040f7807 */ /* 0x000fe40005000000 */
[----:B------:R-:W-:Y:S01]  /*0ce0*/  DFMA R16, R18, -R8, 1 ;  /* 0x3ff000001210742b */ /* 0x000fe20000000808 */
[----:B------:R-:W-:Y:S02]  /*0cf0*/  FSETP.GEU.AND P2, PT, |R13|, 1.469367938527859385e-39, PT ;  /* 0x001000000d00780b */ /* 0x000fe40003f4e200 */
[----:B------:R-:W-:-:S05]  /*0d00*/  LOP3.LUT R15, R15, 0x800fffff, R13, 0xf8, !PT ;  /* 0x800fffff0f0f7812 */ /* 0x000fca00078ef80d */
[----:B------:R-:W-:-:S06]  /*0d10*/  DFMA R16, R18, R16, R18 ;  /* 0x000000101210722b */ /* 0x000fcc0000000012 */
[----:B------:R-:W-:Y:S05]  /*0d20*/  @P2 BRA `(.L_x_16) ;  /* 0x0000000000202947 */ /* 0x000fea0003800000 */
[----:B------:R-:W-:-:S04]  /*0d30*/  LOP3.LUT R18, R11, 0x7ff00000, RZ, 0xc0, !PT ;  /* 0x7ff000000b127812 */ /* 0x000fc800078ec0ff */
[----:B------:R-:W-:Y:S01]  /*0d40*/  ISETP.GE.U32.AND P2, PT, R3, R18, PT ;  /* 0x000000120300720c */ /* 0x000fe20003f46070 */
[----:B------:R-:W-:-:S03]  /*0d50*/  IMAD.MOV.U32 R18, RZ, RZ, RZ ;  /* 0x000000ffff127224 */ /* 0x000fc600078e00ff */
[----:B------:R-:W-:-:S04]  /*0d60*/  SEL R5, R4, 0x63400000, !P2 ;  /* 0x6340000004057807 */ /* 0x000fc80005000000 */
[----:B------:R-:W-:-:S04]  /*0d70*/  LOP3.LUT R5, R5, 0x80000000, R13, 0xf8, !PT ;  /* 0x8000000005057812 */ /* 0x000fc800078ef80d */
[----:B------:R-:W-:-:S06]  /*0d80*/  LOP3.LUT R19, R5, 0x100000, RZ, 0xfc, !PT ;  /* 0x0010000005137812 */ /* 0x000fcc00078efcff */
[----:B------:R-:W-:-:S10]  /*0d90*/  DFMA R14, R14, 2, -R18 ;  /* 0x400000000e0e782b */ /* 0x000fd40000000812 */
[----:B------:R-:W-:-:S07]  /*0da0*/  LOP3.LUT R5, R15, 0x7ff00000, RZ, 0xc0, !PT ;  /* 0x7ff000000f057812 */ /* 0x000fce00078ec0ff */
.L_x_16:
[----:B------:R-:W-:Y:S01]  /*0db0*/  @!P0 LOP3.LUT R0, R9, 0x7ff00000, RZ, 0xc0, !PT ;  /* 0x7ff0000009008812 */ /* 0x000fe200078ec0ff */
[----:B------:R-:W-:Y:S01]  /*0dc0*/  VIADD R20, R5, 0xffffffff ;  /* 0xffffffff05147836 */ /* 0x000fe20000000000 */
[----:B------:R-:W-:Y:S01]  /*0dd0*/  DMUL R18, R16, R14 ;  /* 0x0000000e10127228 */ /* 0x000fe20000000000 */
[----:B------:R-:W-:Y:S02]  /*0de0*/  BSSY.RECONVERGENT B2, `(.L_x_17) ;  /* 0x0000037000027945 */ /* 0x000fe40003800200 */
[----:B------:R-:W-:Y:S01]  /*0df0*/  VIADD R24, R0, 0xffffffff ;  /* 0xffffffff00187836 */ /* 0x000fe20000000000 */
[----:B------:R-:W-:-:S04]  /*0e00*/  ISETP.GT.U32.AND P0, PT, R20, 0x7feffffe, PT ;  /* 0x7feffffe1400780c */ /* 0x000fc80003f04070 */
[----:B------:R-:W-:Y:S01]  /*0e10*/  ISETP.GT.U32.OR P0, PT, R24, 0x7feffffe, P0 ;  /* 0x7feffffe1800780c */ /* 0x000fe20000704470 */
[----:B------:R-:W-:-:S08]  /*0e20*/  DFMA R20, R18, -R8, R14 ;  /* 0x800000081214722b */ /* 0x000fd0000000000e */
[----:B------:R-:W-:-:S04]  /*0e30*/  DFMA R20, R16, R20, R18 ;  /* 0x000000141014722b */ /* 0x000fc80000000012 */
[----:B------:R-:W-:Y:S07]  /*0e40*/  @P0 BRA `(.L_x_18) ;  /* 0x00000000006c0947 */ /* 0x000fee0003800000 */
[----:B------:R-:W-:-:S04]  /*0e50*/  LOP3.LUT R12, R11, 0x7ff00000, RZ, 0xc0, !PT ;  /* 0x7ff000000b0c7812 */ /* 0x000fc800078ec0ff */
[CC--:B------:R-:W-:Y:S02]  /*0e60*/  VIADDMNMX R0, R3.reuse, -R12.reuse, 0xb9600000, !PT ;  /* 0xb960000003007446 */ /* 0x0c0fe4000780090c */
[----:B------:R-:W-:Y:S02]  /*0e70*/  ISETP.GE.U32.AND P0, PT, R3, R12, PT ;  /* 0x0000000c0300720c */ /* 0x000fe40003f06070 */
[----:B------:R-:W-:Y:S02]  /*0e80*/  VIMNMX R0, PT, PT, R0, 0x46a00000, PT ;  /* 0x46a0000000007848 */ /* 0x000fe40003fe0100 */
[----:B------:R-:W-:Y:S01]  /*0e90*/  SEL R3, R4, 0x63400000, !P0 ;  /* 0x6340000004037807 */ /* 0x000fe20004000000 */
[----:B------:R-:W-:-:S04]  /*0ea0*/  IMAD.MOV.U32 R4, RZ, RZ, RZ ;  /* 0x000000ffff047224 */ /* 0x000fc800078e00ff */
[----:B------:R-:W-:-:S04]  /*0eb0*/  IMAD.IADD R0, R0, 0x1, -R3 ;  /* 0x0000000100007824 */ /* 0x000fc800078e0a03 */
[----:B------:R-:W-:-:S06]  /*0ec0*/  VIADD R5, R0, 0x7fe00000 ;  /* 0x7fe0000000057836 */ /* 0x000fcc0000000000 */
[----:B------:R-:W-:-:S10]  /*0ed0*/  DMUL R16, R20, R4 ;  /* 0x0000000414107228 */ /* 0x000fd40000000000 */
[----:B------:R-:W-:-:S13]  /*0ee0*/  FSETP.GTU.AND P0, PT, |R17|, 1.469367938527859385e-39, PT ;  /* 0x001000001100780b */ /* 0x000fda0003f0c200 */
[----:B------:R-:W-:Y:S05]  /*0ef0*/  @P0 BRA `(.L_x_19) ;  /* 0x0000000000940947 */ /* 0x000fea0003800000 */
[----:B------:R-:W-:-:S06]  /*0f00*/  DFMA R8, R20, -R8, R14 ;  /* 0x800000081408722b */ /* 0x000fcc000000000e */
[----:B------:R-:W-:-:S04]  /*0f10*/  MOV R8, RZ ;  /* 0x000000ff00087202 */ /* 0x000fc80000000f00 */
[C---:B------:R-:W-:Y:S02]  /*0f20*/  FSETP.NEU.AND P0, PT, R9.reuse, RZ, PT ;  /* 0x000000ff0900720b */ /* 0x040fe40003f0d000 */
[----:B------:R-:W-:-:S04]  /*0f30*/  LOP3.LUT R11, R9, 0x80000000, R11, 0x48, !PT ;  /* 0x80000000090b7812 */ /* 0x000fc800078e480b */
[----:B------:R-:W-:-:S07]  /*0f40*/  LOP3.LUT R9, R11, R5, RZ, 0xfc, !PT ;  /* 0x000000050b097212 */ /* 0x000fce00078efcff */
[----:B------:R-:W-:Y:S05]  /*0f50*/  @!P0 BRA `(.L_x_19) ;  /* 0x00000000007c8947 */ /* 0x000fea0003800000 */
[----:B------:R-:W-:Y:S01]  /*0f60*/  IMAD.MOV R5, RZ, RZ, -R0 ;  /* 0x000000ffff057224 */ /* 0x000fe200078e0a00 */
[----:B------:R-:W-:Y:S01]  /*0f70*/  DMUL.RP R8, R20, R8 ;  /* 0x0000000814087228 */ /* 0x000fe20000008000 */
[----:B------:R-:W-:Y:S01]  /*0f80*/  IMAD.MOV.U32 R4, RZ, RZ, RZ ;  /* 0x000000ffff047224 */ /* 0x000fe200078e00ff */
[----:B------:R-:W-:-:S05]  /*0f90*/  IADD3 R3, PT, PT, -R0, -0x43300000, RZ ;  /* 0xbcd0000000037810 */ /* 0x000fca0007ffe1ff */
[----:B------:R-:W-:-:S03]  /*0fa0*/  DFMA R4, R16, -R4, R20 ;  /* 0x800000041004722b */ /* 0x000fc60000000014 */
[----:B------:R-:W-:-:S07]  /*0fb0*/  LOP3.LUT R11, R9, R11, RZ, 0x3c, !PT ;  /* 0x0000000b090b7212 */ /* 0x000fce00078e3cff */
[----:B------:R-:W-:-:S04]  /*0fc0*/  FSETP.NEU.AND P0, PT, |R5|, R3, PT ;  /* 0x000000030500720b */ /* 0x000fc80003f0d200 */
[----:B------:R-:W-:Y:S02]  /*0fd0*/  FSEL R16, R8, R16, !P0 ;  /* 0x0000001008107208 */ /* 0x000fe40004000000 */
[----:B------:R-:W-:Y:S01]  /*0fe0*/  FSEL R17, R11, R17, !P0 ;  /* 0x000000110b117208 */ /* 0x000fe20004000000 */
[----:B------:R-:W-:Y:S06]  /*0ff0*/  BRA `(.L_x_19) ;  /* 0x0000000000547947 */ /* 0x000fec0003800000 */
.L_x_18:
[----:B------:R-:W-:-:S14]  /*1000*/  DSETP.NAN.AND P0, PT, R12, R12, PT ;  /* 0x0000000c0c00722a */ /* 0x000fdc0003f08000 */
[----:B------:R-:W-:Y:S05]  /*1010*/  @P0 BRA `(.L_x_20) ;  /* 0x0000000000440947 */ /* 0x000fea0003800000 */
[----:B------:R-:W-:-:S14]  /*1020*/  DSETP.NAN.AND P0, PT, R10, R10, PT ;  /* 0x0000000a0a00722a */ /* 0x000fdc0003f08000 */
[----:B------:R-:W-:Y:S05]  /*1030*/  @P0 BRA `(.L_x_21) ;  /* 0x0000000000300947 */ /* 0x000fea0003800000 */
[----:B------:R-:W-:Y:S01]  /*1040*/  ISETP.NE.AND P0, PT, R5, R0, PT ;  /* 0x000000000500720c */ /* 0x000fe20003f05270 */
[----:B------:R-:W-:Y:S02]  /*1050*/  IMAD.MOV.U32 R16, RZ, RZ, 0x0 ;  /* 0x00000000ff107424 */ /* 0x000fe400078e00ff */
[----:B------:R-:W-:-:S10]  /*1060*/  IMAD.MOV.U32 R17, RZ, RZ, -0x80000 ;  /* 0xfff80000ff117424 */ /* 0x000fd400078e00ff */
[----:B------:R-:W-:Y:S05]  /*1070*/  @!P0 BRA `(.L_x_19) ;  /* 0x0000000000348947 */ /* 0x000fea0003800000 */
[----:B------:R-:W-:Y:S02]  /*1080*/  ISETP.NE.AND P0, PT, R5, 0x7ff00000, PT ;  /* 0x7ff000000500780c */ /* 0x000fe40003f05270 */
[----:B------:R-:W-:Y:S02]  /*1090*/  LOP3.LUT R17, R13, 0x80000000, R11, 0x48, !PT ;  /* 0x800000000d117812 */ /* 0x000fe400078e480b */
[----:B------:R-:W-:-:S13]  /*10a0*/  ISETP.EQ.OR P0, PT, R0, RZ, !P0 ;  /* 0x000000ff0000720c */ /* 0x000fda0004702670 */
[----:B------:R-:W-:Y:S01]  /*10b0*/  @P0 LOP3.LUT R0, R17, 0x7ff00000, RZ, 0xfc, !PT ;  /* 0x7ff0000011000812 */ /* 0x000fe200078efcff */
[----:B------:R-:W-:Y:S02]  /*10c0*/  @!P0 IMAD.MOV.U32 R16, RZ, RZ, RZ ;  /* 0x000000ffff108224 */ /* 0x000fe400078e00ff */
[----:B------:R-:W-:Y:S02]  /*10d0*/  @P0 IMAD.MOV.U32 R16, RZ, RZ, RZ ;  /* 0x000000ffff100224 */ /* 0x000fe400078e00ff */
[----:B------:R-:W-:Y:S01]  /*10e0*/  @P0 IMAD.MOV.U32 R17, RZ, RZ, R0 ;  /* 0x000000ffff110224 */ /* 0x000fe200078e0000 */
[----:B------:R-:W-:Y:S06]  /*10f0*/  BRA `(.L_x_19) ;  /* 0x0000000000147947 */ /* 0x000fec0003800000 */
.L_x_21:
[----:B------:R-:W-:Y:S01]  /*1100*/  LOP3.LUT R17, R11, 0x80000, RZ, 0xfc, !PT ;  /* 0x000800000b117812 */ /* 0x000fe200078efcff */
[----:B------:R-:W-:Y:S01]  /*1110*/  IMAD.MOV.U32 R16, RZ, RZ, R10 ;  /* 0x000000ffff107224 */ /* 0x000fe200078e000a */
[----:B------:R-:W-:Y:S06]  /*1120*/  BRA `(.L_x_19) ;  /* 0x0000000000087947 */ /* 0x000fec0003800000 */
.L_x_20:
[----:B------:R-:W-:Y:S01]  /*1130*/  LOP3.LUT R17, R13, 0x80000, RZ, 0xfc, !PT ;  /* 0x000800000d117812 */ /* 0x000fe200078efcff */
[----:B------:R-:W-:-:S07]  /*1140*/  IMAD.MOV.U32 R16, RZ, RZ, R12 ;  /* 0x000000ffff107224 */ /* 0x000fce00078e000c */
.L_x_19:
[----:B------:R-:W-:Y:S05]  /*1150*/  BSYNC.RECONVERGENT B2 ;  /* 0x0000000000027941 */ /* 0x000fea0003800200 */
.L_x_17:
[----:B------:R-:W-:Y:S02]  /*1160*/  IMAD.MOV.U32 R3, RZ, RZ, 0x0 ;  /* 0x00000000ff037424 */ /* 0x000fe400078e00ff */
[----:B------:R-:W-:Y:S02]  /*1170*/  IMAD.MOV.U32 R4, RZ, RZ, R16 ;  /* 0x000000ffff047224 */ /* 0x000fe400078e0010 */
[----:B------:R-:W-:Y:S01]  /*1180*/  IMAD.MOV.U32 R5, RZ, RZ, R17 ;  /* 0x000000ffff057224 */ /* 0x000fe200078e0011 */
[----:B------:R-:W-:Y:S06]  /*1190*/  RET.REL.NODEC R2 `(_Z15calcular_pi_GPUPddiii) ;  /* 0xffffffec02987950 */ /* 0x000fec0003c3ffff */
.L_x_22:
[----:B------:R-:W-:-:S00]  /*11a0*/  BRA `(.L_x_22) ;  /* 0xfffffffc00fc7947 */ /* 0x000fc0000383ffff */
[----:B------:R-:W-:-:S00]  /*11b0*/  NOP ;  /* 0x0000000000007918 */ /* 0x000fc00000000000 */
        /* <DEDUP_REMOVED lines=12> */
.L_x_23:


//--------------------- .nv.shared.reserved.0     --------------------------
	.section	.nv.shared.reserved.0,"aw",@nobits
	.weak		__nv_reservedSMEM_offset_0_alias
	.size		__nv_reservedSMEM_offset_0_alias, 0, 64
	.other		__nv_reservedSMEM_offset_0_alias,@"STO_CUDA_RESERVED_SHARED STV_DEFAULT"
__nv_reservedSMEM_offset_0_alias:
	.zero		0
	.zero		64


//--------------------- .nv.constant0._Z15calcular_pi_GPUPddiii --------------------------
	.section	.nv.constant0._Z15calcular_pi_GPUPddiii,"a",@progbits
	.sectionflags	@""
	.align	4
.nv.constant0._Z15calcular_pi_GPUPddiii:
	.zero		924


//--------------------- SYMBOLS --------------------------

	.type		.nv.reservedSmem.offset0,@object
	.size		.nv.reservedSmem.offset0,0x4
